//
// Generated by NVIDIA NVVM Compiler
//
// Compiler Build ID: CL-36424714
// Cuda compilation tools, release 13.0, V13.0.88
// Based on NVVM 20.0.0
//

.version 9.0
.target sm_100
.address_size 64

	// .globl	_Z6copiarPiS_

.visible .entry _Z6copiarPiS_(
	.param .u64 .ptr .align 1 _Z6copiarPiS__param_0,
	.param .u64 .ptr .align 1 _Z6copiarPiS__param_1
)
{
	.reg .pred 	%p<4>;
	.reg .b32 	%r<12>;
	.reg .b64 	%rd<8>;

	ld.param.u64 	%rd1, [_Z6copiarPiS__param_0];
	ld.param.u64 	%rd2, [_Z6copiarPiS__param_1];
	mov.u32 	%r2, %ctaid.x;
	mov.u32 	%r3, %ntid.x;
	mov.u32 	%r4, %tid.x;
	mad.lo.s32 	%r5, %r2, %r3, %r4;
	mov.u32 	%r6, %ntid.y;
	mov.u32 	%r7, %ctaid.y;
	mov.u32 	%r8, %tid.y;
	mad.lo.s32 	%r9, %r6, %r7, %r8;
	mad.lo.s32 	%r1, %r9, 7, %r5;
	setp.gt.s32 	%p1, %r5, 6;
	setp.gt.u32 	%p2, %r9, 4;
	or.pred  	%p3, %p1, %p2;
	@%p3 bra 	$L__BB0_2;
	cvta.to.global.u64 	%rd3, %rd1;
	cvta.to.global.u64 	%rd4, %rd2;
	mul.wide.s32 	%rd5, %r1, 4;
	add.s64 	%rd6, %rd3, %rd5;
	ld.global.u32 	%r11, [%rd6];
	add.s64 	%rd7, %rd4, %rd5;
	st.global.u32 	[%rd7], %r11;
$L__BB0_2:
	ret;

}


// ===== COMPILED SASS (sm_100) =====

	.target	sm_100

	.elftype	@"ET_EXEC"


//--------------------- .note.nv.tkinfo           --------------------------
	.section	.note.nv.tkinfo,"",@"SHT_NOTE"
	.sectionflags	@"SHF_NOTE_NV_TKINFO"
	.tkinfo
        /*0018*/ 	.word	0x00000002
        /*0030*/ 	.string	""
        /*0030*/ 	.string	"ptxas"
        /*0030*/ 	.string	"Cuda compilation tools, release 13.0, V13.0.88"
        /*0030*/ 	.string	"Build cuda_13.0.r13.0/compiler.36424714_0"
        /*0030*/ 	.string	"-arch sm_100 -m 64 "



//--------------------- .note.nv.cuinfo           --------------------------
	.section	.note.nv.cuinfo,"",@"SHT_NOTE"
	.sectionflags	@"SHF_NOTE_NV_CUINFO"
        /*0018*/ 	.short	0x0002
        /*001a*/ 	.short	0x0064
        /*001c*/ 	.short	0x0082
	.zero		2


//--------------------- .nv.info                  --------------------------
	.section	.nv.info,"",@"SHT_CUDA_INFO"
	.align	4


	//----- nvinfo : EIATTR_REGCOUNT
	.align		4
        /*0000*/ 	.byte	0x04, 0x2f
        /*0002*/ 	.short	(.L_1 - .L_0)
	.align		4
.L_0:
        /*0004*/ 	.word	index@(_Z6copiarPiS_)
        /*0008*/ 	.word	0x0000000a


	//----- nvinfo : EIATTR_FRAME_SIZE
	.align		4
.L_1:
        /*000c*/ 	.byte	0x04, 0x11
        /*000e*/ 	.short	(.L_3 - .L_2)
	.align		4
.L_2:
        /*0010*/ 	.word	index@(_Z6copiarPiS_)
        /*0014*/ 	.word	0x00000000


	//----- nvinfo : EIATTR_MIN_STACK_SIZE
	.align		4
.L_3:
        /*0018*/ 	.byte	0x04, 0x12
        /*001a*/ 	.short	(.L_5 - .L_4)
	.align		4
.L_4:
        /*001c*/ 	.word	index@(_Z6copiarPiS_)
        /*0020*/ 	.word	0x00000000
.L_5:


//--------------------- .nv.compat                --------------------------
	.section	.nv.compat,"",@"SHT_CUDA_COMPAT_INFO"
	.align	4
        /*0000*/ 	.byte	0x02, 0x09, 0x00, 0x00, 0x02, 0x02, 0x01, 0x00, 0x02, 0x05, 0x05, 0x00, 0x03, 0x07, 0x01, 0x01
        /*0010*/ 	.byte	0x02, 0x03, 0x00, 0x00, 0x02, 0x06, 0x01, 0x00, 0x04, 0x0b, 0x08, 0x00, 0x09, 0x00, 0x00, 0x00
        /*0020*/ 	.byte	0x00, 0x00, 0x00, 0x00


//--------------------- .nv.info._Z6copiarPiS_    --------------------------
	.section	.nv.info._Z6copiarPiS_,"",@"SHT_CUDA_INFO"
	.sectionflags	@""
	.align	4


	//----- nvinfo : EIATTR_CUDA_API_VERSION
	.align		4
        /*0000*/ 	.byte	0x04, 0x37
        /*0002*/ 	.short	(.L_7 - .L_6)
.L_6:
        /*0004*/ 	.word	0x00000082


	//----- nvinfo : EIATTR_KPARAM_INFO
	.align		4
.L_7:
        /*0008*/ 	.byte	0x04, 0x17
        /*000a*/ 	.short	(.L_9 - .L_8)
.L_8:
        /*000c*/ 	.word	0x00000000
        /*0010*/ 	.short	0x0001
        /*0012*/ 	.short	0x0008
        /*0014*/ 	.byte	0x00, 0xf5, 0x21, 0x00


	//----- nvinfo : EIATTR_KPARAM_INFO
	.align		4
.L_9:
        /*0018*/ 	.byte	0x04, 0x17
        /*001a*/ 	.short	(.L_11 - .L_10)
.L_10:
        /*001c*/ 	.word	0x00000000
        /*0020*/ 	.short	0x0000
        /*0022*/ 	.short	0x0000
        /*0024*/ 	.byte	0x00, 0xf5, 0x21, 0x00


	//----- nvinfo : EIATTR_SPARSE_MMA_MASK
	.align		4
.L_11:
        /*0028*/ 	.byte	0x03, 0x50
        /*002a*/ 	.short	0x0000


	//----- nvinfo : EIATTR_MAXREG_COUNT
	.align		4
        /*002c*/ 	.byte	0x03, 0x1b
        /*002e*/ 	.short	0x00ff


	//----- nvinfo : EIATTR_MERCURY_ISA_VERSION
	.align		4
        /*0030*/ 	.byte	0x03, 0x5f
        /*0032*/ 	.short	0x0101


	//----- nvinfo : EIATTR_VRC_CTA_INIT_COUNT
	.align		4
        /*0034*/ 	.byte	0x02, 0x4a
	.zero		1
	.zero		1


	//----- nvinfo : EIATTR_EXIT_INSTR_OFFSETS
	.align		4
        /*0038*/ 	.byte	0x04, 0x1c
        /*003a*/ 	.short	(.L_13 - .L_12)


	//   ....[0]....
.L_12:
        /*003c*/ 	.word	0x000000b0


	//   ....[1]....
        /*0040*/ 	.word	0x00000140


	//----- nvinfo : EIATTR_CBANK_PARAM_SIZE
	.align		4
.L_13:
        /*0044*/ 	.byte	0x03, 0x19
        /*0046*/ 	.short	0x0010


	//----- nvinfo : EIATTR_PARAM_CBANK
	.align		4
        /*0048*/ 	.byte	0x04, 0x0a
        /*004a*/ 	.short	(.L_15 - .L_14)
	.align		4
.L_14:
        /*004c*/ 	.word	index@(.nv.constant0._Z6copiarPiS_)
        /*0050*/ 	.short	0x0380
        /*0052*/ 	.short	0x0010


	//----- nvinfo : EIATTR_SW_WAR
	.align		4
.L_15:
        /*0054*/ 	.byte	0x04, 0x36
        /*0056*/ 	.short	(.L_17 - .L_16)
.L_16:
        /*0058*/ 	.word	0x00000008
.L_17:


//--------------------- .nv.callgraph             --------------------------
	.section	.nv.callgraph,"",@"SHT_CUDA_CALLGRAPH"
	.align	4
	.sectionentsize	8
	.align		4
        /*0000*/ 	.word	0x00000000
	.align		4
        /*0004*/ 	.word	0xffffffff
	.align		4
        /*0008*/ 	.word	0x00000000
	.align		4
        /*000c*/ 	.word	0xfffffffe
	.align		4
        /*0010*/ 	.word	0x00000000
	.align		4
        /*0014*/ 	.word	0xfffffffd
	.align		4
        /*0018*/ 	.word	0x00000000
	.align		4
        /*001c*/ 	.word	0xfffffffc


//--------------------- .text._Z6copiarPiS_       --------------------------
	.section	.text._Z6copiarPiS_,"ax",@progbits
	.align	128
        .global         _Z6copiarPiS_
        .type           _Z6copiarPiS_,@function
        .size           _Z6copiarPiS_,(.L_x_1 - _Z6copiarPiS_)
        .other          _Z6copiarPiS_,@"STO_CUDA_ENTRY STV_DEFAULT"
_Z6copiarPiS_:
.text._Z6copiarPiS_:
[----:B------:R-:W-:Y:S01]  /*0000*/  LDC R1, c[0x0][0x37c] ;  /* 0x0000df00ff017b82 */ /* 0x000fe20000000800 */
[----:B------:R-:W0:Y:S07]  /*0010*/  S2R R5, SR_CTAID.Y ;  /* 0x0000000000057919 */ /* 0x000e2e0000002600 */
[----:B------:R-:W1:Y:S01]  /*0020*/  S2UR UR4, SR_CTAID.X ;  /* 0x00000000000479c3 */ /* 0x000e620000002500 */
[----:B------:R-:W0:Y:S01]  /*0030*/  S2R R2, SR_TID.Y ;  /* 0x0000000000027919 */ /* 0x000e220000002200 */
[----:B------:R-:W1:Y:S06]  /*0040*/  S2R R3, SR_TID.X ;  /* 0x0000000000037919 */ /* 0x000e6c0000002100 */
[----:B------:R-:W1:Y:S01]  /*0050*/  LDC R0, c[0x0][0x360] ;  /* 0x0000d800ff007b82 */ /* 0x000e620000000800 */
[----:B------:R-:W0:Y:S02]  /*0060*/  LDCU UR5, c[0x0][0x364] ;  /* 0x00006c80ff0577ac */ /* 0x000e240008000800 */
[----:B0-----:R-:W-:-:S02]  /*0070*/  IMAD R5, R5, UR5, R2 ;  /* 0x0000000505057c24 */ /* 0x001fc4000f8e0202 */
[----:B-1----:R-:W-:-:S03]  /*0080*/  IMAD R0, R0, UR4, R3 ;  /* 0x0000000400007c24 */ /* 0x002fc6000f8e0203 */
[----:B------:R-:W-:-:S04]  /*0090*/  ISETP.GT.U32.AND P0, PT, R5, 0x4, PT ;  /* 0x000000040500780c */ /* 0x000fc80003f04070 */
[----:B------:R-:W-:-:S13]  /*00a0*/  ISETP.GT.OR P0, PT, R0, 0x6, P0 ;  /* 0x000000060000780c */ /* 0x000fda0000704670 */
[----:B------:R-:W-:Y:S05]  /*00b0*/  @P0 EXIT ;  /* 0x000000000000094d */ /* 0x000fea0003800000 */
[----:B------:R-:W0:Y:S01]  /*00c0*/  LDC.64 R2, c[0x0][0x380] ;  /* 0x0000e000ff027b82 */ /* 0x000e220000000a00 */
[----:B------:R-:W1:Y:S01]  /*00d0*/  LDCU.64 UR4, c[0x0][0x358] ;  /* 0x00006b00ff0477ac */ /* 0x000e620008000a00 */
[----:B------:R-:W-:-:S06]  /*00e0*/  IMAD R7, R5, 0x7, R0 ;  /* 0x0000000705077824 */ /* 0x000fcc00078e0200 */
[----:B------:R-:W2:Y:S01]  /*00f0*/  LDC.64 R4, c[0x0][0x388] ;  /* 0x0000e200ff047b82 */ /* 0x000ea20000000a00 */
[----:B0-----:R-:W-:-:S06]  /*0100*/  IMAD.WIDE R2, R7, 0x4, R2 ;  /* 0x0000000407027825 */ /* 0x001fcc00078e0202 */
[----:B-1----:R-:W3:Y:S01]  /*0110*/  LDG.E R3, desc[UR4][R2.64] ;  /* 0x0000000402037981 */ /* 0x002ee2000c1e1900 */
[----:B--2---:R-:W-:-:S05]  /*0120*/  IMAD.WIDE R4, R7, 0x4, R4 ;  /* 0x0000000407047825 */ /* 0x004fca00078e0204 */
[----:B---3--:R-:W-:Y:S01]  /*0130*/  STG.E desc[UR4][R4.64], R3 ;  /* 0x0000000304007986 */ /* 0x008fe2000c101904 */
[----:B------:R-:W-:Y:S05]  /*0140*/  EXIT ;  /* 0x000000000000794d */ /* 0x000fea0003800000 */
.L_x_0:
[----:B------:R-:W-:-:S00]  /*0150*/  BRA `(.L_x_0) ;  /* 0xfffffffc00fc7947 */ /* 0x000fc0000383ffff */
[----:B------:R-:W-:-:S00]  /*0160*/  NOP ;  /* 0x0000000000007918 */ /* 0x000fc00000000000 */
        /* <DEDUP_REMOVED lines=9> */
.L_x_1:


//--------------------- .nv.shared.reserved.0     --------------------------
	.section	.nv.shared.reserved.0,"aw",@nobits
	.weak		__nv_reservedSMEM_offset_0_alias
	.size		__nv_reservedSMEM_offset_0_alias, 0, 64
	.other		__nv_reservedSMEM_offset_0_alias,@"STO_CUDA_RESERVED_SHARED STV_DEFAULT"
__nv_reservedSMEM_offset_0_alias:
	.zero		0
	.zero		64


//--------------------- .nv.constant0._Z6copiarPiS_ --------------------------
	.section	.nv.constant0._Z6copiarPiS_,"a",@progbits
	.sectionflags	@""
	.align	4
.nv.constant0._Z6copiarPiS_:
	.zero		912


//--------------------- SYMBOLS --------------------------

	.type		.nv.reservedSmem.offset0,@object
	.size		.nv.reservedSmem.offset0,0x4
